	.headerflags	@"EF_CUDA_TEXMODE_UNIFIED EF_CUDA_64BIT_ADDRESS EF_CUDA_ACCELERATORS EF_CUDA_SM90 EF_CUDA_VIRTUAL_SM(EF_CUDA_SM90)"
	.elftype	@"ET_EXEC"


//--------------------- .nv.info                  --------------------------
	.section	.nv.info,"",@"SHT_CUDA_INFO"
	.align	4


	//----- nvinfo : EIATTR_REGCOUNT
	.align		4
        /*0000*/ 	.byte	0x04, 0x2f
        /*0002*/ 	.short	(.L_1 - .L_0)
	.align		4
.L_0:
        /*0004*/ 	.word	index@(triton_poi_fused_mul_transpose_2)
        /*0008*/ 	.word	0x00000014


	//----- nvinfo : EIATTR_MIN_STACK_SIZE
	.align		4
.L_1:
        /*000c*/ 	.byte	0x04, 0x12
        /*000e*/ 	.short	(.L_3 - .L_2)
	.align		4
.L_2:
        /*0010*/ 	.word	index@(triton_poi_fused_mul_transpose_2)
        /*0014*/ 	.word	0x00000000


	//----- nvinfo : EIATTR_FRAME_SIZE
	.align		4
.L_3:
        /*0018*/ 	.byte	0x04, 0x11
        /*001a*/ 	.short	(.L_5 - .L_4)
	.align		4
.L_4:
        /*001c*/ 	.word	index@(triton_poi_fused_mul_transpose_2)
        /*0020*/ 	.word	0x00000000


	//----- nvinfo : EIATTR_MIN_STACK_SIZE
	.align		4
.L_5:
        /*0024*/ 	.byte	0x04, 0x12
        /*0026*/ 	.short	(.L_7 - .L_6)
	.align		4
.L_6:
        /*0028*/ 	.word	index@(triton_poi_fused_mul_transpose_2)
        /*002c*/ 	.word	0x00000000
.L_7:


//--------------------- .nv.info.triton_poi_fused_mul_transpose_2 --------------------------
	.section	.nv.info.triton_poi_fused_mul_transpose_2,"",@"SHT_CUDA_INFO"
	.sectionflags	@""
	.align	4


	//----- nvinfo : EIATTR_CUDA_API_VERSION
	.align		4
        /*0000*/ 	.byte	0x04, 0x37
        /*0002*/ 	.short	(.L_9 - .L_8)
.L_8:
        /*0004*/ 	.word	0x0000007c


	//----- nvinfo : EIATTR_KPARAM_INFO
	.align		4
.L_9:
        /*0008*/ 	.byte	0x04, 0x17
        /*000a*/ 	.short	(.L_11 - .L_10)
.L_10:
        /*000c*/ 	.word	0x00000000
        /*0010*/ 	.short	0x0005
        /*0012*/ 	.short	0x0024
        /*0014*/ 	.byte	0x00, 0xf0, 0x11, 0x00


	//----- nvinfo : EIATTR_KPARAM_INFO
	.align		4
.L_11:
        /*0018*/ 	.byte	0x04, 0x17
        /*001a*/ 	.short	(.L_13 - .L_12)
.L_12:
        /*001c*/ 	.word	0x00000000
        /*0020*/ 	.short	0x0004
        /*0022*/ 	.short	0x0020
        /*0024*/ 	.byte	0x00, 0xf0, 0x11, 0x00


	//----- nvinfo : EIATTR_KPARAM_INFO
	.align		4
.L_13:
        /*0028*/ 	.byte	0x04, 0x17
        /*002a*/ 	.short	(.L_15 - .L_14)
.L_14:
        /*002c*/ 	.word	0x00000000
        /*0030*/ 	.short	0x0003
        /*0032*/ 	.short	0x0018
        /*0034*/ 	.byte	0x00, 0xf4, 0x21, 0x00


	//----- nvinfo : EIATTR_KPARAM_INFO
	.align		4
.L_15:
        /*0038*/ 	.byte	0x04, 0x17
        /*003a*/ 	.short	(.L_17 - .L_16)
.L_16:
        /*003c*/ 	.word	0x00000000
        /*0040*/ 	.short	0x0002
        /*0042*/ 	.short	0x0010
        /*0044*/ 	.byte	0x00, 0xf4, 0x21, 0x00


	//----- nvinfo : EIATTR_KPARAM_INFO
	.align		4
.L_17:
        /*0048*/ 	.byte	0x04, 0x17
        /*004a*/ 	.short	(.L_19 - .L_18)
.L_18:
        /*004c*/ 	.word	0x00000000
        /*0050*/ 	.short	0x0001
        /*0052*/ 	.short	0x0008
        /*0054*/ 	.byte	0x00, 0xf4, 0x21, 0x00


	//----- nvinfo : EIATTR_KPARAM_INFO
	.align		4
.L_19:
        /*0058*/ 	.byte	0x04, 0x17
        /*005a*/ 	.short	(.L_21 - .L_20)
.L_20:
        /*005c*/ 	.word	0x00000000
        /*0060*/ 	.short	0x0000
        /*0062*/ 	.short	0x0000
        /*0064*/ 	.byte	0x00, 0xf4, 0x21, 0x00


	//----- nvinfo : EIATTR_SPARSE_MMA_MASK
	.align		4
.L_21:
        /*0068*/ 	.byte	0x03, 0x50
        /*006a*/ 	.short	0x0000


	//----- nvinfo : EIATTR_MAXREG_COUNT
	.align		4
        /*006c*/ 	.byte	0x03, 0x1b
        /*006e*/ 	.short	0x00ff


	//----- nvinfo : EIATTR_EXIT_INSTR_OFFSETS
	.align		4
        /*0070*/ 	.byte	0x04, 0x1c
        /*0072*/ 	.short	(.L_23 - .L_22)


	//   ....[0]....
.L_22:
        /*0074*/ 	.word	0x00000410


	//   ....[1]....
        /*0078*/ 	.word	0x00000430


	//----- nvinfo : EIATTR_REQNTID
	.align		4
.L_23:
        /*007c*/ 	.byte	0x04, 0x10
        /*007e*/ 	.short	(.L_25 - .L_24)
.L_24:
        /*0080*/ 	.word	0x00000080
        /*0084*/ 	.word	0x00000001
        /*0088*/ 	.word	0x00000001


	//----- nvinfo : EIATTR_CBANK_PARAM_SIZE
	.align		4
.L_25:
        /*008c*/ 	.byte	0x03, 0x19
        /*008e*/ 	.short	0x0028


	//----- nvinfo : EIATTR_PARAM_CBANK
	.align		4
        /*0090*/ 	.byte	0x04, 0x0a
        /*0092*/ 	.short	(.L_27 - .L_26)
	.align		4
.L_26:
        /*0094*/ 	.word	index@(.nv.constant0.triton_poi_fused_mul_transpose_2)
        /*0098*/ 	.short	0x0210
        /*009a*/ 	.short	0x0028


	//----- nvinfo : EIATTR_SW_WAR
	.align		4
.L_27:
        /*009c*/ 	.byte	0x04, 0x36
        /*009e*/ 	.short	(.L_29 - .L_28)
.L_28:
        /*00a0*/ 	.word	0x00000008
.L_29:


//--------------------- .nv.callgraph             --------------------------
	.section	.nv.callgraph,"",@"SHT_CUDA_CALLGRAPH"
	.align	4
	.sectionentsize	8
	.align		4
        /*0000*/ 	.word	0x00000000
	.align		4
        /*0004*/ 	.word	0xffffffff
	.align		4
        /*0008*/ 	.word	0x00000000
	.align		4
        /*000c*/ 	.word	0xfffffffe
	.align		4
        /*0010*/ 	.word	0x00000000
	.align		4
        /*0014*/ 	.word	0xfffffffd
	.align		4
        /*0018*/ 	.word	0x00000000
	.align		4
        /*001c*/ 	.word	0xfffffffc


//--------------------- .text.triton_poi_fused_mul_transpose_2 --------------------------
	.section	.text.triton_poi_fused_mul_transpose_2,"ax",@progbits
	.sectionflags	@"SHF_BARRIERS=1"
	.align	128
        .global         triton_poi_fused_mul_transpose_2
        .type           triton_poi_fused_mul_transpose_2,@function
        .size           triton_poi_fused_mul_transpose_2,(.L_x_1 - triton_poi_fused_mul_transpose_2)
        .other          triton_poi_fused_mul_transpose_2,@"STO_CUDA_ENTRY STV_DEFAULT"
triton_poi_fused_mul_transpose_2:
.text.triton_poi_fused_mul_transpose_2:
[----:B------:R-:W0:Y:S02]  /*0000*/  LDC R1, c[0x0][0x28] ;  /* 0x00000a00ff017b82 */ /* 0x000e240000000800 */
[----:B------:R-:W1:Y:S01]  /*0010*/  S2R R5, SR_TID.X ;  /* 0x0000000000057919 */ /* 0x000e620000002100 */
[----:B------:R-:W2:Y:S01]  /*0020*/  S2UR UR4, SR_CTAID.Y ;  /* 0x00000000000479c3 */ /* 0x000ea20000002600 */
[----:B------:R-:W-:-:S07]  /*0030*/  ULDC.64 UR8, c[0x0][0x208] ;  /* 0x0000820000087ab9 */ /* 0x000fce0000000a00 */
[----:B------:R-:W3:Y:S08]  /*0040*/  S2UR UR5, SR_CTAID.X ;  /* 0x00000000000579c3 */ /* 0x000ef00000002500 */
[----:B------:R-:W4:Y:S01]  /*0050*/  LDC.64 R8, c[0x0][0x218] ;  /* 0x00008600ff087b82 */ /* 0x000f220000000a00 */
[----:B--2---:R-:W-:-:S07]  /*0060*/  USHF.L.U32 UR4, UR4, 0x4, URZ ;  /* 0x0000000404047899 */ /* 0x004fce000800063f */
[----:B------:R-:W2:Y:S01]  /*0070*/  LDC.64 R6, c[0x0][0x210] ;  /* 0x00008400ff067b82 */ /* 0x000ea20000000a00 */
[----:B-1----:R-:W-:Y:S01]  /*0080*/  IMAD.SHL.U32 R2, R5, 0x2, RZ ;  /* 0x0000000205027824 */ /* 0x002fe200078e00ff */
[----:B------:R-:W-:Y:S01]  /*0090*/  SHF.R.U32.HI R4, RZ, 0x3, R5 ;  /* 0x00000003ff047819 */ /* 0x000fe20000011605 */
[----:B---3--:R-:W-:-:S03]  /*00a0*/  USHF.L.U32 UR5, UR5, 0x4, URZ ;  /* 0x0000000405057899 */ /* 0x008fc6000800063f */
[----:B------:R-:W-:Y:S02]  /*00b0*/  LOP3.LUT R2, R2, 0xe, RZ, 0xc0, !PT ;  /* 0x0000000e02027812 */ /* 0x000fe400078ec0ff */
[----:B------:R-:W-:Y:S02]  /*00c0*/  SGXT.U32 R4, R4, 0x4 ;  /* 0x000000040404781a */ /* 0x000fe40000000000 */
[----:B------:R-:W-:-:S04]  /*00d0*/  LOP3.LUT R0, R2, UR4, RZ, 0xfc, !PT ;  /* 0x0000000402007c12 */ /* 0x000fc8000f8efcff */
[----:B------:R-:W-:Y:S02]  /*00e0*/  SHF.R.S32.HI R3, RZ, 0x1f, R0 ;  /* 0x0000001fff037819 */ /* 0x000fe40000011400 */
[----:B------:R-:W-:Y:S02]  /*00f0*/  ISETP.GE.AND P1, PT, R0, 0x10, PT ;  /* 0x000000100000780c */ /* 0x000fe40003f26270 */
[----:B------:R-:W-:Y:S02]  /*0100*/  LEA.HI R10, R3, R0, RZ, 0x2 ;  /* 0x00000000030a7211 */ /* 0x000fe400078f10ff */
[----:B------:R-:W-:Y:S02]  /*0110*/  LOP3.LUT R3, R4, UR5, RZ, 0xfc, !PT ;  /* 0x0000000504037c12 */ /* 0x000fe4000f8efcff */
[----:B------:R-:W-:Y:S02]  /*0120*/  LOP3.LUT R11, R10, 0xfffffffc, RZ, 0xc0, !PT ;  /* 0xfffffffc0a0b7812 */ /* 0x000fe400078ec0ff */
[----:B------:R-:W-:-:S02]  /*0130*/  SHF.R.S32.HI R10, RZ, 0x2, R10 ;  /* 0x00000002ff0a7819 */ /* 0x000fc4000001140a */
[----:B------:R-:W-:Y:S02]  /*0140*/  IADD3 R11, R0, 0x4, -R11 ;  /* 0x00000004000b7810 */ /* 0x000fe40007ffe80b */
[----:B------:R-:W-:-:S03]  /*0150*/  ISETP.GE.AND P0, PT, R3, 0x10, PT ;  /* 0x000000100300780c */ /* 0x000fc60003f06270 */
[----:B------:R-:W-:Y:S01]  /*0160*/  IMAD R10, R10, 0xc, R11 ;  /* 0x0000000c0a0a7824 */ /* 0x000fe200078e020b */
[----:B------:R-:W-:Y:S01]  /*0170*/  ISETP.LT.AND P0, PT, R0, 0x10, !P0 ;  /* 0x000000100000780c */ /* 0x000fe20004701270 */
[----:B----4-:R-:W-:Y:S01]  /*0180*/  IMAD.WIDE.U32 R12, R11, 0x4, R8 ;  /* 0x000000040b0c7825 */ /* 0x010fe200078e0008 */
[----:B------:R-:W-:-:S03]  /*0190*/  CS2R R8, SRZ ;  /* 0x0000000000087805 */ /* 0x000fc6000001ff00 */
[----:B------:R-:W-:-:S03]  /*01a0*/  IMAD R15, R3, 0x30, R10 ;  /* 0x00000030030f7824 */ /* 0x000fc600078e020a */
[----:B------:R1:W3:Y:S01]  /*01b0*/  @!P1 LDG.E.EL.64 R8, desc[UR8][R12.64] ;  /* 0x000000080c089981 */ /* 0x0002e2000c2e1b00 */
[----:B--2---:R-:W-:Y:S01]  /*01c0*/  IMAD.WIDE R10, R15, 0x4, R6 ;  /* 0x000000040f0a7825 */ /* 0x004fe200078e0206 */
[----:B------:R-:W-:-:S06]  /*01d0*/  CS2R R6, SRZ ;  /* 0x0000000000067805 */ /* 0x000fcc000001ff00 */
[----:B------:R2:W3:Y:S01]  /*01e0*/  @P0 LDG.E.64 R6, desc[UR8][R10.64] ;  /* 0x000000080a060981 */ /* 0x0004e2000c1e1b00 */
[----:B------:R-:W4:Y:S01]  /*01f0*/  S2UR UR7, SR_CgaCtaId ;  /* 0x00000000000779c3 */ /* 0x000f220000008800 */
[----:B------:R-:W-:Y:S01]  /*0200*/  IMAD.SHL.U32 R14, R5, 0x20, RZ ;  /* 0x00000020050e7824 */ /* 0x000fe200078e00ff */
[----:B------:R-:W-:-:S04]  /*0210*/  UMOV UR6, 0x400 ;  /* 0x0000040000067882 */ /* 0x000fc80000000000 */
[----:B------:R-:W-:Y:S02]  /*0220*/  LOP3.LUT R15, R14, 0xe0, RZ, 0xc0, !PT ;  /* 0x000000e00e0f7812 */ /* 0x000fe400078ec0ff */
[----:B-1----:R-:W-:Y:S01]  /*0230*/  SHF.R.U32.HI R12, RZ, 0x1, R5 ;  /* 0x00000001ff0c7819 */ /* 0x002fe20000011605 */
[----:B--2---:R-:W1:Y:S01]  /*0240*/  LDC.64 R10, c[0x0][0x220] ;  /* 0x00008800ff0a7b82 */ /* 0x004e620000000a00 */
[C---:B------:R-:W-:Y:S02]  /*0250*/  LOP3.LUT R16, R15.reuse, 0x10, RZ, 0xfc, !PT ;  /* 0x000000100f107812 */ /* 0x040fe400078efcff */
[----:B------:R-:W-:Y:S01]  /*0260*/  LOP3.LUT R14, R15, R4, RZ, 0xfc, !PT ;  /* 0x000000040f0e7212 */ /* 0x000fe200078efcff */
[----:B----4-:R-:W-:-:S06]  /*0270*/  UPRMT UR6, UR7, 0x654, UR6 ;  /* 0x0000065407067896 */ /* 0x010fcc0008000006 */
[----:B------:R-:W-:Y:S02]  /*0280*/  LEA.HI R15, R15, UR6, RZ, 0x1e ;  /* 0x000000060f0f7c11 */ /* 0x000fe4000f8ff0ff */
[----:B------:R-:W-:-:S03]  /*0290*/  LEA.HI R17, R16, UR6, RZ, 0x1e ;  /* 0x0000000610117c11 */ /* 0x000fc6000f8ff0ff */
[C---:B------:R-:W-:Y:S02]  /*02a0*/  IMAD R15, R14.reuse, 0x4, R15 ;  /* 0x000000040e0f7824 */ /* 0x040fe400078e020f */
[----:B------:R-:W-:Y:S02]  /*02b0*/  IMAD R14, R14, 0x4, R17 ;  /* 0x000000040e0e7824 */ /* 0x000fe400078e0211 */
[----:B------:R-:W-:Y:S01]  /*02c0*/  IMAD.SHL.U32 R5, R5, 0x8, RZ ;  /* 0x0000000805057824 */ /* 0x000fe200078e00ff */
[----:B------:R-:W-:-:S04]  /*02d0*/  LOP3.LUT R12, R12, 0x3c, RZ, 0xc0, !PT ;  /* 0x0000003c0c0c7812 */ /* 0x000fc800078ec0ff */
[----:B------:R-:W-:-:S04]  /*02e0*/  LOP3.LUT R5, R5, 0x3f8, RZ, 0xc0, !PT ;  /* 0x000003f805057812 */ /* 0x000fc800078ec0ff */
[----:B------:R-:W-:Y:S02]  /*02f0*/  IADD3 R16, R5, UR6, R12 ;  /* 0x0000000605107c10 */ /* 0x000fe4000fffe00c */
[----:B------:R-:W2:Y:S01]  /*0300*/  LDC.64 R12, c[0x0][0x228] ;  /* 0x00008a00ff0c7b82 */ /* 0x000ea20000000a00 */
[----:B------:R-:W-:Y:S02]  /*0310*/  LOP3.LUT R5, R2, UR5, RZ, 0xfc, !PT ;  /* 0x0000000502057c12 */ /* 0x000fe4000f8efcff */
[----:B------:R-:W-:-:S04]  /*0320*/  LOP3.LUT R4, R4, UR4, RZ, 0xfc, !PT ;  /* 0x0000000404047c12 */ /* 0x000fc8000f8efcff */
[----:B------:R-:W-:-:S04]  /*0330*/  VIMNMX R2, R4, R5, !PT ;  /* 0x0000000504027248 */ /* 0x000fc80007fe0100 */
[----:B------:R-:W-:Y:S01]  /*0340*/  ISETP.GE.AND P1, PT, R2, 0x10, PT ;  /* 0x000000100200780c */ /* 0x000fe20003f26270 */
[----:B------:R-:W-:Y:S02]  /*0350*/  IMAD R5, R4, 0x10, R5 ;  /* 0x0000001004057824 */ /* 0x000fe400078e0205 */
[----:B---3--:R-:W-:Y:S01]  /*0360*/  FADD R6, R8, R6 ;  /* 0x0000000608067221 */ /* 0x008fe20000000000 */
[----:B------:R-:W-:-:S04]  /*0370*/  FADD R7, R9, R7 ;  /* 0x0000000709077221 */ /* 0x000fc80000000000 */
[----:B------:R3:W-:Y:S04]  /*0380*/  STS [R15], R6 ;  /* 0x000000060f007388 */ /* 0x0007e80000000800 */
[----:B------:R-:W-:Y:S01]  /*0390*/  STS [R14+0x40], R7 ;  /* 0x000040070e007388 */ /* 0x000fe20000000800 */
[----:B------:R-:W-:Y:S06]  /*03a0*/  BAR.SYNC.DEFER_BLOCKING 0x0 ;  /* 0x0000000000007b1d */ /* 0x000fec0000010000 */
[----:B------:R-:W-:Y:S04]  /*03b0*/  LDS R8, [R16] ;  /* 0x0000000010087984 */ /* 0x000fe80000000800 */
[----:B------:R-:W4:Y:S01]  /*03c0*/  LDS R9, [R16+0x4] ;  /* 0x0000040010097984 */ /* 0x000f220000000800 */
[----:B---3--:R-:W-:-:S02]  /*03d0*/  IMAD R15, R3, 0x10, R0 ;  /* 0x00000010030f7824 */ /* 0x008fc400078e0200 */
[----:B-1----:R-:W-:-:S04]  /*03e0*/  IMAD.WIDE R2, R5, 0x4, R10 ;  /* 0x0000000405027825 */ /* 0x002fc800078e020a */
[----:B--2---:R-:W-:Y:S01]  /*03f0*/  IMAD.WIDE R4, R15, 0x4, R12 ;  /* 0x000000040f047825 */ /* 0x004fe200078e020c */
[----:B----4-:R1:W-:Y:S01]  /*0400*/  @!P1 STG.E.64 desc[UR8][R2.64], R8 ;  /* 0x0000000802009986 */ /* 0x0103e2000c101b08 */
[----:B------:R-:W-:Y:S05]  /*0410*/  @!P0 EXIT ;  /* 0x000000000000894d */ /* 0x000fea0003800000 */
[----:B------:R-:W-:Y:S01]  /*0420*/  STG.E.64 desc[UR8][R4.64], R6 ;  /* 0x0000000604007986 */ /* 0x000fe2000c101b08 */
[----:B------:R-:W-:Y:S05]  /*0430*/  EXIT ;  /* 0x000000000000794d */ /* 0x000fea0003800000 */
.L_x_0:
[----:B------:R-:W-:-:S00]  /*0440*/  BRA `(.L_x_0) ;  /* 0xfffffffc00fc7947 */ /* 0x000fc0000383ffff */
[----:B------:R-:W-:-:S00]  /*0450*/  NOP ;  /* 0x0000000000007918 */ /* 0x000fc00000000000 */
        /* <DEDUP_REMOVED lines=10> */
.L_x_1:


//--------------------- .nv.shared.triton_poi_fused_mul_transpose_2 --------------------------
	.section	.nv.shared.triton_poi_fused_mul_transpose_2,"aw",@nobits
	.sectionflags	@""
	.align	16
	.zero		1024


//--------------------- .nv.constant0.triton_poi_fused_mul_transpose_2 --------------------------
	.section	.nv.constant0.triton_poi_fused_mul_transpose_2,"a",@progbits
	.sectionflags	@""
	.align	4
.nv.constant0.triton_poi_fused_mul_transpose_2:
	.zero		568
